//
// Generated by NVIDIA NVVM Compiler
//
// Compiler Build ID: CL-36424714
// Cuda compilation tools, release 13.0, V13.0.88
// Based on NVVM 20.0.0
//

.version 9.0
.target sm_100
.address_size 64

	// .globl	_Z11network_numi

.visible .entry _Z11network_numi(
	.param .u32 _Z11network_numi_param_0
)
{


	ret;

}


// ===== COMPILED SASS (sm_100) =====

	.target	sm_100

	.elftype	@"ET_EXEC"


//--------------------- .note.nv.tkinfo           --------------------------
	.section	.note.nv.tkinfo,"",@"SHT_NOTE"
	.sectionflags	@"SHF_NOTE_NV_TKINFO"
	.tkinfo
        /*0018*/ 	.word	0x00000002
        /*0030*/ 	.string	""
        /*0030*/ 	.string	"ptxas"
        /*0030*/ 	.string	"Cuda compilation tools, release 13.0, V13.0.88"
        /*0030*/ 	.string	"Build cuda_13.0.r13.0/compiler.36424714_0"
        /*0030*/ 	.string	"-arch sm_100 -m 64 "



//--------------------- .note.nv.cuinfo           --------------------------
	.section	.note.nv.cuinfo,"",@"SHT_NOTE"
	.sectionflags	@"SHF_NOTE_NV_CUINFO"
        /*0018*/ 	.short	0x0002
        /*001a*/ 	.short	0x0064
        /*001c*/ 	.short	0x0082
	.zero		2


//--------------------- .nv.info                  --------------------------
	.section	.nv.info,"",@"SHT_CUDA_INFO"
	.align	4


	//----- nvinfo : EIATTR_REGCOUNT
	.align		4
        /*0000*/ 	.byte	0x04, 0x2f
        /*0002*/ 	.short	(.L_1 - .L_0)
	.align		4
.L_0:
        /*0004*/ 	.word	index@(_Z11network_numi)
        /*0008*/ 	.word	0x00000004


	//----- nvinfo : EIATTR_FRAME_SIZE
	.align		4
.L_1:
        /*000c*/ 	.byte	0x04, 0x11
        /*000e*/ 	.short	(.L_3 - .L_2)
	.align		4
.L_2:
        /*0010*/ 	.word	index@(_Z11network_numi)
        /*0014*/ 	.word	0x00000000


	//----- nvinfo : EIATTR_MIN_STACK_SIZE
	.align		4
.L_3:
        /*0018*/ 	.byte	0x04, 0x12
        /*001a*/ 	.short	(.L_5 - .L_4)
	.align		4
.L_4:
        /*001c*/ 	.word	index@(_Z11network_numi)
        /*0020*/ 	.word	0x00000000
.L_5:


//--------------------- .nv.compat                --------------------------
	.section	.nv.compat,"",@"SHT_CUDA_COMPAT_INFO"
	.align	4
        /*0000*/ 	.byte	0x02, 0x09, 0x00, 0x00, 0x02, 0x02, 0x01, 0x00, 0x02, 0x05, 0x05, 0x00, 0x03, 0x07, 0x01, 0x01
        /*0010*/ 	.byte	0x02, 0x03, 0x00, 0x00, 0x02, 0x06, 0x01, 0x00, 0x04, 0x0b, 0x08, 0x00, 0x09, 0x00, 0x00, 0x00
        /*0020*/ 	.byte	0x00, 0x00, 0x00, 0x00


//--------------------- .nv.info._Z11network_numi --------------------------
	.section	.nv.info._Z11network_numi,"",@"SHT_CUDA_INFO"
	.sectionflags	@""
	.align	4


	//----- nvinfo : EIATTR_CUDA_API_VERSION
	.align		4
        /*0000*/ 	.byte	0x04, 0x37
        /*0002*/ 	.short	(.L_7 - .L_6)
.L_6:
        /*0004*/ 	.word	0x00000082


	//----- nvinfo : EIATTR_KPARAM_INFO
	.align		4
.L_7:
        /*0008*/ 	.byte	0x04, 0x17
        /*000a*/ 	.short	(.L_9 - .L_8)
.L_8:
        /*000c*/ 	.word	0x00000000
        /*0010*/ 	.short	0x0000
        /*0012*/ 	.short	0x0000
        /*0014*/ 	.byte	0x00, 0xf0, 0x11, 0x00


	//----- nvinfo : EIATTR_SPARSE_MMA_MASK
	.align		4
.L_9:
        /*0018*/ 	.byte	0x03, 0x50
        /*001a*/ 	.short	0x0000


	//----- nvinfo : EIATTR_MAXREG_COUNT
	.align		4
        /*001c*/ 	.byte	0x03, 0x1b
        /*001e*/ 	.short	0x00ff


	//----- nvinfo : EIATTR_MERCURY_ISA_VERSION
	.align		4
        /*0020*/ 	.byte	0x03, 0x5f
        /*0022*/ 	.short	0x0101


	//----- nvinfo : EIATTR_VRC_CTA_INIT_COUNT
	.align		4
        /*0024*/ 	.byte	0x02, 0x4a
	.zero		1
	.zero		1


	//----- nvinfo : EIATTR_EXIT_INSTR_OFFSETS
	.align		4
        /*0028*/ 	.byte	0x04, 0x1c
        /*002a*/ 	.short	(.L_11 - .L_10)


	//   ....[0]....
.L_10:
        /*002c*/ 	.word	0x00000010


	//----- nvinfo : EIATTR_CBANK_PARAM_SIZE
	.align		4
.L_11:
        /*0030*/ 	.byte	0x03, 0x19
        /*0032*/ 	.short	0x0004


	//----- nvinfo : EIATTR_PARAM_CBANK
	.align		4
        /*0034*/ 	.byte	0x04, 0x0a
        /*0036*/ 	.short	(.L_13 - .L_12)
	.align		4
.L_12:
        /*0038*/ 	.word	index@(.nv.constant0._Z11network_numi)
        /*003c*/ 	.short	0x0380
        /*003e*/ 	.short	0x0004


	//----- nvinfo : EIATTR_SW_WAR
	.align		4
.L_13:
        /*0040*/ 	.byte	0x04, 0x36
        /*0042*/ 	.short	(.L_15 - .L_14)
.L_14:
        /*0044*/ 	.word	0x00000008
.L_15:


//--------------------- .nv.callgraph             --------------------------
	.section	.nv.callgraph,"",@"SHT_CUDA_CALLGRAPH"
	.align	4
	.sectionentsize	8
	.align		4
        /*0000*/ 	.word	0x00000000
	.align		4
        /*0004*/ 	.word	0xffffffff
	.align		4
        /*0008*/ 	.word	0x00000000
	.align		4
        /*000c*/ 	.word	0xfffffffe
	.align		4
        /*0010*/ 	.word	0x00000000
	.align		4
        /*0014*/ 	.word	0xfffffffd
	.align		4
        /*0018*/ 	.word	0x00000000
	.align		4
        /*001c*/ 	.word	0xfffffffc


//--------------------- .text._Z11network_numi    --------------------------
	.section	.text._Z11network_numi,"ax",@progbits
	.align	128
        .global         _Z11network_numi
        .type           _Z11network_numi,@function
        .size           _Z11network_numi,(.L_x_1 - _Z11network_numi)
        .other          _Z11network_numi,@"STO_CUDA_ENTRY STV_DEFAULT"
_Z11network_numi:
.text._Z11network_numi:
[----:B------:R-:W-:Y:S01]  /*0000*/  LDC R1, c[0x0][0x37c] ;  /* 0x0000df00ff017b82 */ /* 0x000fe20000000800 */
[----:B------:R-:W-:Y:S05]  /*0010*/  EXIT ;  /* 0x000000000000794d */ /* 0x000fea0003800000 */
.L_x_0:
[----:B------:R-:W-:-:S00]  /*0020*/  BRA `(.L_x_0) ;  /* 0xfffffffc00fc7947 */ /* 0x000fc0000383ffff */
[----:B------:R-:W-:-:S00]  /*0030*/  NOP ;  /* 0x0000000000007918 */ /* 0x000fc00000000000 */
        /* <DEDUP_REMOVED lines=12> */
.L_x_1:


//--------------------- .nv.shared.reserved.0     --------------------------
	.section	.nv.shared.reserved.0,"aw",@nobits
	.weak		__nv_reservedSMEM_offset_0_alias
	.size		__nv_reservedSMEM_offset_0_alias, 0, 64
	.other		__nv_reservedSMEM_offset_0_alias,@"STO_CUDA_RESERVED_SHARED STV_DEFAULT"
__nv_reservedSMEM_offset_0_alias:
	.zero		0
	.zero		64


//--------------------- .nv.constant0._Z11network_numi --------------------------
	.section	.nv.constant0._Z11network_numi,"a",@progbits
	.sectionflags	@""
	.align	4
.nv.constant0._Z11network_numi:
	.zero		900


//--------------------- SYMBOLS --------------------------

	.type		.nv.reservedSmem.offset0,@object
	.size		.nv.reservedSmem.offset0,0x4
